//
// Generated by NVIDIA NVVM Compiler
//
// Compiler Build ID: CL-36424714
// Cuda compilation tools, release 13.0, V13.0.88
// Based on NVVM 20.0.0
//

.version 9.0
.target sm_100
.address_size 64

	// .globl	_Z20global_reduce_kernelPiS_i

.visible .entry _Z20global_reduce_kernelPiS_i(
	.param .u64 .ptr .align 1 _Z20global_reduce_kernelPiS_i_param_0,
	.param .u64 .ptr .align 1 _Z20global_reduce_kernelPiS_i_param_1,
	.param .u32 _Z20global_reduce_kernelPiS_i_param_2
)
{
	.reg .pred 	%p<8>;
	.reg .b32 	%r<13>;
	.reg .b64 	%rd<11>;

	ld.param.u64 	%rd3, [_Z20global_reduce_kernelPiS_i_param_0];
	ld.param.u64 	%rd4, [_Z20global_reduce_kernelPiS_i_param_1];
	ld.param.u32 	%r9, [_Z20global_reduce_kernelPiS_i_param_2];
	cvta.to.global.u64 	%rd1, %rd4;
	mov.u32 	%r1, %tid.x;
	mov.u32 	%r12, %ntid.x;
	mov.u32 	%r3, %ctaid.x;
	mad.lo.s32 	%r4, %r12, %r3, %r1;
	setp.lt.u32 	%p1, %r12, 2;
	mul.wide.s32 	%rd5, %r4, 4;
	add.s64 	%rd2, %rd1, %rd5;
	@%p1 bra 	$L__BB0_5;
$L__BB0_1:
	mov.u32 	%r5, %r12;
	shr.u32 	%r12, %r5, 1;
	setp.ge.u32 	%p2, %r1, %r12;
	add.s32 	%r7, %r12, %r4;
	setp.ge.u32 	%p3, %r7, %r9;
	or.pred  	%p4, %p2, %p3;
	@%p4 bra 	$L__BB0_4;
	mul.wide.u32 	%rd6, %r7, 4;
	add.s64 	%rd7, %rd1, %rd6;
	ld.global.u32 	%r8, [%rd7];
	ld.global.u32 	%r10, [%rd2];
	setp.ge.s32 	%p5, %r8, %r10;
	@%p5 bra 	$L__BB0_4;
	st.global.u32 	[%rd2], %r8;
$L__BB0_4:
	bar.sync 	0;
	setp.gt.u32 	%p6, %r5, 3;
	@%p6 bra 	$L__BB0_1;
$L__BB0_5:
	setp.ne.s32 	%p7, %r1, 0;
	@%p7 bra 	$L__BB0_7;
	ld.global.u32 	%r11, [%rd2];
	cvta.to.global.u64 	%rd8, %rd3;
	mul.wide.u32 	%rd9, %r3, 4;
	add.s64 	%rd10, %rd8, %rd9;
	st.global.u32 	[%rd10], %r11;
$L__BB0_7:
	ret;

}


// ===== COMPILED SASS (sm_100) =====

	.target	sm_100

	.elftype	@"ET_EXEC"


//--------------------- .note.nv.tkinfo           --------------------------
	.section	.note.nv.tkinfo,"",@"SHT_NOTE"
	.sectionflags	@"SHF_NOTE_NV_TKINFO"
	.tkinfo
        /*0018*/ 	.word	0x00000002
        /*0030*/ 	.string	""
        /*0030*/ 	.string	"ptxas"
        /*0030*/ 	.string	"Cuda compilation tools, release 13.0, V13.0.88"
        /*0030*/ 	.string	"Build cuda_13.0.r13.0/compiler.36424714_0"
        /*0030*/ 	.string	"-arch sm_100 -m 64 "



//--------------------- .note.nv.cuinfo           --------------------------
	.section	.note.nv.cuinfo,"",@"SHT_NOTE"
	.sectionflags	@"SHF_NOTE_NV_CUINFO"
        /*0018*/ 	.short	0x0002
        /*001a*/ 	.short	0x0064
        /*001c*/ 	.short	0x0082
	.zero		2


//--------------------- .nv.info                  --------------------------
	.section	.nv.info,"",@"SHT_CUDA_INFO"
	.align	4


	//----- nvinfo : EIATTR_REGCOUNT
	.align		4
        /*0000*/ 	.byte	0x04, 0x2f
        /*0002*/ 	.short	(.L_1 - .L_0)
	.align		4
.L_0:
        /*0004*/ 	.word	index@(_Z20global_reduce_kernelPiS_i)
        /*0008*/ 	.word	0x0000000e


	//----- nvinfo : EIATTR_FRAME_SIZE
	.align		4
.L_1:
        /*000c*/ 	.byte	0x04, 0x11
        /*000e*/ 	.short	(.L_3 - .L_2)
	.align		4
.L_2:
        /*0010*/ 	.word	index@(_Z20global_reduce_kernelPiS_i)
        /*0014*/ 	.word	0x00000000


	//----- nvinfo : EIATTR_MIN_STACK_SIZE
	.align		4
.L_3:
        /*0018*/ 	.byte	0x04, 0x12
        /*001a*/ 	.short	(.L_5 - .L_4)
	.align		4
.L_4:
        /*001c*/ 	.word	index@(_Z20global_reduce_kernelPiS_i)
        /*0020*/ 	.word	0x00000000
.L_5:


//--------------------- .nv.compat                --------------------------
	.section	.nv.compat,"",@"SHT_CUDA_COMPAT_INFO"
	.align	4
        /*0000*/ 	.byte	0x02, 0x09, 0x00, 0x00, 0x02, 0x02, 0x01, 0x00, 0x02, 0x05, 0x05, 0x00, 0x03, 0x07, 0x01, 0x01
        /*0010*/ 	.byte	0x02, 0x03, 0x00, 0x00, 0x02, 0x06, 0x01, 0x00, 0x04, 0x0b, 0x08, 0x00, 0x09, 0x00, 0x00, 0x00
        /*0020*/ 	.byte	0x00, 0x00, 0x00, 0x00


//--------------------- .nv.info._Z20global_reduce_kernelPiS_i --------------------------
	.section	.nv.info._Z20global_reduce_kernelPiS_i,"",@"SHT_CUDA_INFO"
	.sectionflags	@""
	.align	4


	//----- nvinfo : EIATTR_CUDA_API_VERSION
	.align		4
        /*0000*/ 	.byte	0x04, 0x37
        /*0002*/ 	.short	(.L_7 - .L_6)
.L_6:
        /*0004*/ 	.word	0x00000082


	//----- nvinfo : EIATTR_KPARAM_INFO
	.align		4
.L_7:
        /*0008*/ 	.byte	0x04, 0x17
        /*000a*/ 	.short	(.L_9 - .L_8)
.L_8:
        /*000c*/ 	.word	0x00000000
        /*0010*/ 	.short	0x0002
        /*0012*/ 	.short	0x0010
        /*0014*/ 	.byte	0x00, 0xf0, 0x11, 0x00


	//----- nvinfo : EIATTR_KPARAM_INFO
	.align		4
.L_9:
        /*0018*/ 	.byte	0x04, 0x17
        /*001a*/ 	.short	(.L_11 - .L_10)
.L_10:
        /*001c*/ 	.word	0x00000000
        /*0020*/ 	.short	0x0001
        /*0022*/ 	.short	0x0008
        /*0024*/ 	.byte	0x00, 0xf5, 0x21, 0x00


	//----- nvinfo : EIATTR_KPARAM_INFO
	.align		4
.L_11:
        /*0028*/ 	.byte	0x04, 0x17
        /*002a*/ 	.short	(.L_13 - .L_12)
.L_12:
        /*002c*/ 	.word	0x00000000
        /*0030*/ 	.short	0x0000
        /*0032*/ 	.short	0x0000
        /*0034*/ 	.byte	0x00, 0xf5, 0x21, 0x00


	//----- nvinfo : EIATTR_SPARSE_MMA_MASK
	.align		4
.L_13:
        /*0038*/ 	.byte	0x03, 0x50
        /*003a*/ 	.short	0x0000


	//----- nvinfo : EIATTR_MAXREG_COUNT
	.align		4
        /*003c*/ 	.byte	0x03, 0x1b
        /*003e*/ 	.short	0x00ff


	//----- nvinfo : EIATTR_NUM_BARRIERS
	.align		4
        /*0040*/ 	.byte	0x02, 0x4c
        /*0042*/ 	.byte	0x01
	.zero		1


	//----- nvinfo : EIATTR_MERCURY_ISA_VERSION
	.align		4
        /*0044*/ 	.byte	0x03, 0x5f
        /*0046*/ 	.short	0x0101


	//----- nvinfo : EIATTR_VRC_CTA_INIT_COUNT
	.align		4
        /*0048*/ 	.byte	0x02, 0x4a
	.zero		1
	.zero		1


	//----- nvinfo : EIATTR_EXIT_INSTR_OFFSETS
	.align		4
        /*004c*/ 	.byte	0x04, 0x1c
        /*004e*/ 	.short	(.L_15 - .L_14)


	//   ....[0]....
.L_14:
        /*0050*/ 	.word	0x000001d0


	//   ....[1]....
        /*0054*/ 	.word	0x00000220


	//----- nvinfo : EIATTR_CRS_STACK_SIZE
	.align		4
.L_15:
        /*0058*/ 	.byte	0x04, 0x1e
        /*005a*/ 	.short	(.L_17 - .L_16)
.L_16:
        /*005c*/ 	.word	0x00000000


	//----- nvinfo : EIATTR_CBANK_PARAM_SIZE
	.align		4
.L_17:
        /*0060*/ 	.byte	0x03, 0x19
        /*0062*/ 	.short	0x0014


	//----- nvinfo : EIATTR_PARAM_CBANK
	.align		4
        /*0064*/ 	.byte	0x04, 0x0a
        /*0066*/ 	.short	(.L_19 - .L_18)
	.align		4
.L_18:
        /*0068*/ 	.word	index@(.nv.constant0._Z20global_reduce_kernelPiS_i)
        /*006c*/ 	.short	0x0380
        /*006e*/ 	.short	0x0014


	//----- nvinfo : EIATTR_SW_WAR
	.align		4
.L_19:
        /*0070*/ 	.byte	0x04, 0x36
        /*0072*/ 	.short	(.L_21 - .L_20)
.L_20:
        /*0074*/ 	.word	0x00000008
.L_21:


//--------------------- .nv.callgraph             --------------------------
	.section	.nv.callgraph,"",@"SHT_CUDA_CALLGRAPH"
	.align	4
	.sectionentsize	8
	.align		4
        /*0000*/ 	.word	0x00000000
	.align		4
        /*0004*/ 	.word	0xffffffff
	.align		4
        /*0008*/ 	.word	0x00000000
	.align		4
        /*000c*/ 	.word	0xfffffffe
	.align		4
        /*0010*/ 	.word	0x00000000
	.align		4
        /*0014*/ 	.word	0xfffffffd
	.align		4
        /*0018*/ 	.word	0x00000000
	.align		4
        /*001c*/ 	.word	0xfffffffc


//--------------------- .text._Z20global_reduce_kernelPiS_i --------------------------
	.section	.text._Z20global_reduce_kernelPiS_i,"ax",@progbits
	.align	128
        .global         _Z20global_reduce_kernelPiS_i
        .type           _Z20global_reduce_kernelPiS_i,@function
        .size           _Z20global_reduce_kernelPiS_i,(.L_x_5 - _Z20global_reduce_kernelPiS_i)
        .other          _Z20global_reduce_kernelPiS_i,@"STO_CUDA_ENTRY STV_DEFAULT"
_Z20global_reduce_kernelPiS_i:
.text._Z20global_reduce_kernelPiS_i:
[----:B------:R-:W-:Y:S01]  /*0000*/  LDC R1, c[0x0][0x37c] ;  /* 0x0000df00ff017b82 */ /* 0x000fe20000000800 */
[----:B------:R-:W0:Y:S01]  /*0010*/  S2R R8, SR_TID.X ;  /* 0x0000000000087919 */ /* 0x000e220000002100 */
[----:B------:R-:W1:Y:S06]  /*0020*/  LDCU UR4, c[0x0][0x360] ;  /* 0x00006c00ff0477ac */ /* 0x000e6c0008000800 */
[----:B------:R-:W2:Y:S01]  /*0030*/  LDC.64 R2, c[0x0][0x388] ;  /* 0x0000e200ff027b82 */ /* 0x000ea20000000a00 */
[----:B------:R-:W0:Y:S01]  /*0040*/  S2R R11, SR_CTAID.X ;  /* 0x00000000000b7919 */ /* 0x000e220000002500 */
[----:B------:R-:W3:Y:S01]  /*0050*/  LDCU.64 UR6, c[0x0][0x358] ;  /* 0x00006b00ff0677ac */ /* 0x000ee20008000a00 */
[----:B-1----:R-:W-:-:S02]  /*0060*/  UISETP.GE.U32.AND UP0, UPT, UR4, 0x2, UPT ;  /* 0x000000020400788c */ /* 0x002fc4000bf06070 */
[----:B0-----:R-:W-:-:S04]  /*0070*/  IMAD R9, R11, UR4, R8 ;  /* 0x000000040b097c24 */ /* 0x001fc8000f8e0208 */
[----:B--2---:R-:W-:-:S03]  /*0080*/  IMAD.WIDE R2, R9, 0x4, R2 ;  /* 0x0000000409027825 */ /* 0x004fc600078e0202 */
[----:B---3--:R-:W-:Y:S05]  /*0090*/  BRA.U !UP0, `(.L_x_0) ;  /* 0x0000000108487547 */ /* 0x008fea000b800000 */
[----:B------:R-:W0:Y:S01]  /*00a0*/  LDC.64 R6, c[0x0][0x388] ;  /* 0x0000e200ff067b82 */ /* 0x000e220000000a00 */
[----:B------:R-:W1:Y:S02]  /*00b0*/  LDCU UR8, c[0x0][0x390] ;  /* 0x00007200ff0877ac */ /* 0x000e640008000800 */
.L_x_3:
[----:B------:R-:W-:Y:S01]  /*00c0*/  UMOV UR5, UR4 ;  /* 0x0000000400057c82 */ /* 0x000fe20008000000 */
[----:B------:R-:W-:Y:S01]  /*00d0*/  USHF.R.U32.HI UR4, URZ, 0x1, UR4 ;  /* 0x00000001ff047899 */ /* 0x000fe20008011604 */
[----:B------:R-:W-:Y:S05]  /*00e0*/  BSSY.RECONVERGENT B0, `(.L_x_1) ;  /* 0x000000a000007945 */ /* 0x000fea0003800200 */
[----:B-1----:R-:W-:-:S04]  /*00f0*/  IADD3 R5, PT, PT, R9, UR4, RZ ;  /* 0x0000000409057c10 */ /* 0x002fc8000fffe0ff */
[----:B-1----:R-:W-:-:S04]  /*0100*/  ISETP.GE.U32.AND P0, PT, R5, UR8, PT ;  /* 0x0000000805007c0c */ /* 0x002fc8000bf06070 */
[----:B------:R-:W-:-:S13]  /*0110*/  ISETP.GE.U32.OR P0, PT, R8, UR4, P0 ;  /* 0x0000000408007c0c */ /* 0x000fda0008706470 */
[----:B------:R-:W-:Y:S05]  /*0120*/  @P0 BRA `(.L_x_2) ;  /* 0x0000000000140947 */ /* 0x000fea0003800000 */
[----:B0-----:R-:W-:Y:S01]  /*0130*/  IMAD.WIDE.U32 R4, R5, 0x4, R6 ;  /* 0x0000000405047825 */ /* 0x001fe200078e0006 */
[----:B------:R-:W2:Y:S05]  /*0140*/  LDG.E R0, desc[UR6][R2.64] ;  /* 0x0000000602007981 */ /* 0x000eaa000c1e1900 */
[----:B------:R-:W2:Y:S02]  /*0150*/  LDG.E R5, desc[UR6][R4.64] ;  /* 0x0000000604057981 */ /* 0x000ea4000c1e1900 */
[----:B--2---:R-:W-:-:S13]  /*0160*/  ISETP.GE.AND P0, PT, R5, R0, PT ;  /* 0x000000000500720c */ /* 0x004fda0003f06270 */
[----:B------:R1:W-:Y:S02]  /*0170*/  @!P0 STG.E desc[UR6][R2.64], R5 ;  /* 0x0000000502008986 */ /* 0x0003e4000c101906 */
.L_x_2:
[----:B------:R-:W-:Y:S05]  /*0180*/  BSYNC.RECONVERGENT B0 ;  /* 0x0000000000007941 */ /* 0x000fea0003800200 */
.L_x_1:
[----:B------:R-:W-:Y:S01]  /*0190*/  BAR.SYNC.DEFER_BLOCKING 0x0 ;  /* 0x0000000000007b1d */ /* 0x000fe20000010000 */
[----:B------:R-:W-:-:S09]  /*01a0*/  UISETP.GT.U32.AND UP0, UPT, UR5, 0x3, UPT ;  /* 0x000000030500788c */ /* 0x000fd2000bf04070 */
[----:B------:R-:W-:Y:S05]  /*01b0*/  BRA.U UP0, `(.L_x_3) ;  /* 0xfffffffd00c07547 */ /* 0x000fea000b83ffff */
.L_x_0:
[----:B------:R-:W-:-:S13]  /*01c0*/  ISETP.NE.AND P0, PT, R8, RZ, PT ;  /* 0x000000ff0800720c */ /* 0x000fda0003f05270 */
[----:B------:R-:W-:Y:S05]  /*01d0*/  @P0 EXIT ;  /* 0x000000000000094d */ /* 0x000fea0003800000 */
[----:B-1----:R-:W2:Y:S01]  /*01e0*/  LDG.E R3, desc[UR6][R2.64] ;  /* 0x0000000602037981 */ /* 0x002ea2000c1e1900 */
[----:B------:R-:W1:Y:S02]  /*01f0*/  LDC.64 R4, c[0x0][0x380] ;  /* 0x0000e000ff047b82 */ /* 0x000e640000000a00 */
[----:B-1----:R-:W-:-:S05]  /*0200*/  IMAD.WIDE.U32 R4, R11, 0x4, R4 ;  /* 0x000000040b047825 */ /* 0x002fca00078e0004 */
[----:B--2---:R-:W-:Y:S01]  /*0210*/  STG.E desc[UR6][R4.64], R3 ;  /* 0x0000000304007986 */ /* 0x004fe2000c101906 */
[----:B------:R-:W-:Y:S05]  /*0220*/  EXIT ;  /* 0x000000000000794d */ /* 0x000fea0003800000 */
.L_x_4:
[----:B------:R-:W-:-:S00]  /*0230*/  BRA `(.L_x_4) ;  /* 0xfffffffc00fc7947 */ /* 0x000fc0000383ffff */
[----:B------:R-:W-:-:S00]  /*0240*/  NOP ;  /* 0x0000000000007918 */ /* 0x000fc00000000000 */
        /* <DEDUP_REMOVED lines=11> */
.L_x_5:


//--------------------- .nv.shared.reserved.0     --------------------------
	.section	.nv.shared.reserved.0,"aw",@nobits
	.weak		__nv_reservedSMEM_offset_0_alias
	.size		__nv_reservedSMEM_offset_0_alias, 0, 64
	.other		__nv_reservedSMEM_offset_0_alias,@"STO_CUDA_RESERVED_SHARED STV_DEFAULT"
__nv_reservedSMEM_offset_0_alias:
	.zero		0
	.zero		64


//--------------------- .nv.constant0._Z20global_reduce_kernelPiS_i --------------------------
	.section	.nv.constant0._Z20global_reduce_kernelPiS_i,"a",@progbits
	.sectionflags	@""
	.align	4
.nv.constant0._Z20global_reduce_kernelPiS_i:
	.zero		916


//--------------------- SYMBOLS --------------------------

	.type		.nv.reservedSmem.offset0,@object
	.size		.nv.reservedSmem.offset0,0x4
